//
// Generated by NVIDIA NVVM Compiler
//
// Compiler Build ID: CL-36424714
// Cuda compilation tools, release 13.0, V13.0.88
// Based on NVVM 20.0.0
//

.version 9.0
.target sm_100
.address_size 64

	// .globl	_Z7matMulCPfS_S_
// _ZZ7matMulCPfS_S_E2As has been demoted
// _ZZ7matMulCPfS_S_E2Bs has been demoted

.visible .entry _Z7matMulCPfS_S_(
	.param .u64 .ptr .align 1 _Z7matMulCPfS_S__param_0,
	.param .u64 .ptr .align 1 _Z7matMulCPfS_S__param_1,
	.param .u64 .ptr .align 1 _Z7matMulCPfS_S__param_2
)
{
	.reg .pred 	%p<14>;
	.reg .b32 	%r<26>;
	.reg .b32 	%f<29>;
	.reg .b64 	%rd<15>;
	// demoted variable
	.shared .align 4 .b8 _ZZ7matMulCPfS_S_E2As[16];
	// demoted variable
	.shared .align 4 .b8 _ZZ7matMulCPfS_S_E2Bs[24];
	ld.param.u64 	%rd5, [_Z7matMulCPfS_S__param_0];
	ld.param.u64 	%rd3, [_Z7matMulCPfS_S__param_1];
	ld.param.u64 	%rd4, [_Z7matMulCPfS_S__param_2];
	cvta.to.global.u64 	%rd1, %rd5;
	mov.u32 	%r1, %tid.x;
	mov.u32 	%r2, %tid.y;
	mov.u32 	%r10, %ctaid.x;
	mov.u32 	%r11, %ctaid.y;
	mov.u32 	%r12, %ntid.y;
	mad.lo.s32 	%r13, %r12, %r11, %r2;
	mov.u32 	%r14, %ntid.x;
	mad.lo.s32 	%r4, %r14, %r10, %r1;
	shl.b32 	%r5, %r13, 2;
	max.u32 	%r15, %r1, %r13;
	setp.gt.u32 	%p1, %r15, 3;
	mov.f32 	%f25, 0f00000000;
	@%p1 bra 	$L__BB0_2;
	add.s32 	%r16, %r5, %r1;
	mul.wide.u32 	%rd6, %r16, 4;
	add.s64 	%rd7, %rd1, %rd6;
	ld.global.f32 	%f25, [%rd7];
$L__BB0_2:
	shl.b32 	%r17, %r2, 3;
	mov.u32 	%r18, _ZZ7matMulCPfS_S_E2As;
	add.s32 	%r6, %r18, %r17;
	shl.b32 	%r19, %r1, 2;
	add.s32 	%r7, %r6, %r19;
	setp.gt.s32 	%p2, %r4, 3;
	st.shared.f32 	[%r7], %f25;
	setp.gt.u32 	%p3, %r2, 3;
	shl.b32 	%r20, %r2, 2;
	add.s32 	%r21, %r20, %r4;
	cvta.to.global.u64 	%rd8, %rd3;
	mul.wide.s32 	%rd9, %r21, 4;
	add.s64 	%rd2, %rd8, %rd9;
	mov.f32 	%f26, 0f00000000;
	or.pred  	%p4, %p2, %p3;
	@%p4 bra 	$L__BB0_4;
	ld.global.f32 	%f26, [%rd2];
$L__BB0_4:
	mov.u32 	%r22, _ZZ7matMulCPfS_S_E2Bs;
	mad.lo.s32 	%r8, %r1, 12, %r22;
	add.s32 	%r9, %r8, %r20;
	setp.gt.u32 	%p5, %r13, 3;
	st.shared.f32 	[%r9], %f26;
	bar.sync 	0;
	ld.shared.f32 	%f14, [%r6];
	ld.shared.f32 	%f15, [%r8];
	fma.rn.f32 	%f16, %f14, %f15, 0f00000000;
	ld.shared.f32 	%f17, [%r6+4];
	ld.shared.f32 	%f18, [%r8+4];
	fma.rn.f32 	%f5, %f17, %f18, %f16;
	setp.gt.u32 	%p6, %r1, 1;
	mov.f32 	%f27, 0f00000000;
	or.pred  	%p7, %p6, %p5;
	@%p7 bra 	$L__BB0_6;
	add.s32 	%r24, %r5, %r1;
	mul.wide.u32 	%rd10, %r24, 4;
	add.s64 	%rd11, %rd1, %rd10;
	ld.global.f32 	%f27, [%rd11+8];
$L__BB0_6:
	setp.gt.s32 	%p8, %r4, 3;
	st.shared.f32 	[%r7], %f27;
	setp.gt.u32 	%p9, %r2, 1;
	mov.f32 	%f28, 0f00000000;
	or.pred  	%p10, %p8, %p9;
	@%p10 bra 	$L__BB0_8;
	ld.global.f32 	%f28, [%rd2+32];
$L__BB0_8:
	setp.gt.s32 	%p11, %r4, 3;
	setp.gt.u32 	%p12, %r13, 3;
	st.shared.f32 	[%r9], %f28;
	bar.sync 	0;
	ld.shared.f32 	%f20, [%r6];
	ld.shared.f32 	%f21, [%r8];
	fma.rn.f32 	%f22, %f20, %f21, %f5;
	ld.shared.f32 	%f23, [%r6+4];
	ld.shared.f32 	%f24, [%r8+4];
	fma.rn.f32 	%f10, %f23, %f24, %f22;
	or.pred  	%p13, %p12, %p11;
	@%p13 bra 	$L__BB0_10;
	add.s32 	%r25, %r5, %r4;
	cvta.to.global.u64 	%rd12, %rd4;
	mul.wide.s32 	%rd13, %r25, 4;
	add.s64 	%rd14, %rd12, %rd13;
	st.global.f32 	[%rd14], %f10;
$L__BB0_10:
	ret;

}


// ===== COMPILED SASS (sm_100) =====

	.target	sm_100

	.elftype	@"ET_EXEC"


//--------------------- .note.nv.tkinfo           --------------------------
	.section	.note.nv.tkinfo,"",@"SHT_NOTE"
	.sectionflags	@"SHF_NOTE_NV_TKINFO"
	.tkinfo
        /*0018*/ 	.word	0x00000002
        /*0030*/ 	.string	""
        /*0030*/ 	.string	"ptxas"
        /*0030*/ 	.string	"Cuda compilation tools, release 13.0, V13.0.88"
        /*0030*/ 	.string	"Build cuda_13.0.r13.0/compiler.36424714_0"
        /*0030*/ 	.string	"-arch sm_100 -m 64 "



//--------------------- .note.nv.cuinfo           --------------------------
	.section	.note.nv.cuinfo,"",@"SHT_NOTE"
	.sectionflags	@"SHF_NOTE_NV_CUINFO"
        /*0018*/ 	.short	0x0002
        /*001a*/ 	.short	0x0064
        /*001c*/ 	.short	0x0082
	.zero		2


//--------------------- .nv.info                  --------------------------
	.section	.nv.info,"",@"SHT_CUDA_INFO"
	.align	4


	//----- nvinfo : EIATTR_REGCOUNT
	.align		4
        /*0000*/ 	.byte	0x04, 0x2f
        /*0002*/ 	.short	(.L_1 - .L_0)
	.align		4
.L_0:
        /*0004*/ 	.word	index@(_Z7matMulCPfS_S_)
        /*0008*/ 	.word	0x0000001a


	//----- nvinfo : EIATTR_FRAME_SIZE
	.align		4
.L_1:
        /*000c*/ 	.byte	0x04, 0x11
        /*000e*/ 	.short	(.L_3 - .L_2)
	.align		4
.L_2:
        /*0010*/ 	.word	index@(_Z7matMulCPfS_S_)
        /*0014*/ 	.word	0x00000000


	//----- nvinfo : EIATTR_MIN_STACK_SIZE
	.align		4
.L_3:
        /*0018*/ 	.byte	0x04, 0x12
        /*001a*/ 	.short	(.L_5 - .L_4)
	.align		4
.L_4:
        /*001c*/ 	.word	index@(_Z7matMulCPfS_S_)
        /*0020*/ 	.word	0x00000000
.L_5:


//--------------------- .nv.compat                --------------------------
	.section	.nv.compat,"",@"SHT_CUDA_COMPAT_INFO"
	.align	4
        /*0000*/ 	.byte	0x02, 0x09, 0x00, 0x00, 0x02, 0x02, 0x01, 0x00, 0x02, 0x05, 0x05, 0x00, 0x03, 0x07, 0x01, 0x01
        /*0010*/ 	.byte	0x02, 0x03, 0x00, 0x00, 0x02, 0x06, 0x01, 0x00, 0x04, 0x0b, 0x08, 0x00, 0x09, 0x00, 0x00, 0x00
        /*0020*/ 	.byte	0x00, 0x00, 0x00, 0x00


//--------------------- .nv.info._Z7matMulCPfS_S_ --------------------------
	.section	.nv.info._Z7matMulCPfS_S_,"",@"SHT_CUDA_INFO"
	.sectionflags	@""
	.align	4


	//----- nvinfo : EIATTR_CUDA_API_VERSION
	.align		4
        /*0000*/ 	.byte	0x04, 0x37
        /*0002*/ 	.short	(.L_7 - .L_6)
.L_6:
        /*0004*/ 	.word	0x00000082


	//----- nvinfo : EIATTR_KPARAM_INFO
	.align		4
.L_7:
        /*0008*/ 	.byte	0x04, 0x17
        /*000a*/ 	.short	(.L_9 - .L_8)
.L_8:
        /*000c*/ 	.word	0x00000000
        /*0010*/ 	.short	0x0002
        /*0012*/ 	.short	0x0010
        /*0014*/ 	.byte	0x00, 0xf5, 0x21, 0x00


	//----- nvinfo : EIATTR_KPARAM_INFO
	.align		4
.L_9:
        /*0018*/ 	.byte	0x04, 0x17
        /*001a*/ 	.short	(.L_11 - .L_10)
.L_10:
        /*001c*/ 	.word	0x00000000
        /*0020*/ 	.short	0x0001
        /*0022*/ 	.short	0x0008
        /*0024*/ 	.byte	0x00, 0xf5, 0x21, 0x00


	//----- nvinfo : EIATTR_KPARAM_INFO
	.align		4
.L_11:
        /*0028*/ 	.byte	0x04, 0x17
        /*002a*/ 	.short	(.L_13 - .L_12)
.L_12:
        /*002c*/ 	.word	0x00000000
        /*0030*/ 	.short	0x0000
        /*0032*/ 	.short	0x0000
        /*0034*/ 	.byte	0x00, 0xf5, 0x21, 0x00


	//----- nvinfo : EIATTR_SPARSE_MMA_MASK
	.align		4
.L_13:
        /*0038*/ 	.byte	0x03, 0x50
        /*003a*/ 	.short	0x0000


	//----- nvinfo : EIATTR_MAXREG_COUNT
	.align		4
        /*003c*/ 	.byte	0x03, 0x1b
        /*003e*/ 	.short	0x00ff


	//----- nvinfo : EIATTR_NUM_BARRIERS
	.align		4
        /*0040*/ 	.byte	0x02, 0x4c
        /*0042*/ 	.byte	0x01
	.zero		1


	//----- nvinfo : EIATTR_MERCURY_ISA_VERSION
	.align		4
        /*0044*/ 	.byte	0x03, 0x5f
        /*0046*/ 	.short	0x0101


	//----- nvinfo : EIATTR_VRC_CTA_INIT_COUNT
	.align		4
        /*0048*/ 	.byte	0x02, 0x4a
	.zero		1
	.zero		1


	//----- nvinfo : EIATTR_EXIT_INSTR_OFFSETS
	.align		4
        /*004c*/ 	.byte	0x04, 0x1c
        /*004e*/ 	.short	(.L_15 - .L_14)


	//   ....[0]....
.L_14:
        /*0050*/ 	.word	0x000003a0


	//   ....[1]....
        /*0054*/ 	.word	0x00000430


	//----- nvinfo : EIATTR_CBANK_PARAM_SIZE
	.align		4
.L_15:
        /*0058*/ 	.byte	0x03, 0x19
        /*005a*/ 	.short	0x0018


	//----- nvinfo : EIATTR_PARAM_CBANK
	.align		4
        /*005c*/ 	.byte	0x04, 0x0a
        /*005e*/ 	.short	(.L_17 - .L_16)
	.align		4
.L_16:
        /*0060*/ 	.word	index@(.nv.constant0._Z7matMulCPfS_S_)
        /*0064*/ 	.short	0x0380
        /*0066*/ 	.short	0x0018


	//----- nvinfo : EIATTR_SW_WAR
	.align		4
.L_17:
        /*0068*/ 	.byte	0x04, 0x36
        /*006a*/ 	.short	(.L_19 - .L_18)
.L_18:
        /*006c*/ 	.word	0x00000008
.L_19:


//--------------------- .nv.callgraph             --------------------------
	.section	.nv.callgraph,"",@"SHT_CUDA_CALLGRAPH"
	.align	4
	.sectionentsize	8
	.align		4
        /*0000*/ 	.word	0x00000000
	.align		4
        /*0004*/ 	.word	0xffffffff
	.align		4
        /*0008*/ 	.word	0x00000000
	.align		4
        /*000c*/ 	.word	0xfffffffe
	.align		4
        /*0010*/ 	.word	0x00000000
	.align		4
        /*0014*/ 	.word	0xfffffffd
	.align		4
        /*0018*/ 	.word	0x00000000
	.align		4
        /*001c*/ 	.word	0xfffffffc


//--------------------- .text._Z7matMulCPfS_S_    --------------------------
	.section	.text._Z7matMulCPfS_S_,"ax",@progbits
	.align	128
        .global         _Z7matMulCPfS_S_
        .type           _Z7matMulCPfS_S_,@function
        .size           _Z7matMulCPfS_S_,(.L_x_1 - _Z7matMulCPfS_S_)
        .other          _Z7matMulCPfS_S_,@"STO_CUDA_ENTRY STV_DEFAULT"
_Z7matMulCPfS_S_:
.text._Z7matMulCPfS_S_:
[----:B------:R-:W-:Y:S01]  /*0000*/  LDC R1, c[0x0][0x37c] ;  /* 0x0000df00ff017b82 */ /* 0x000fe20000000800 */
[----:B------:R-:W0:Y:S07]  /*0010*/  S2R R6, SR_TID.Y ;  /* 0x0000000000067919 */ /* 0x000e2e0000002200 */
[----:B------:R-:W1:Y:S01]  /*0020*/  S2UR UR4, SR_CTAID.Y ;  /* 0x00000000000479c3 */ /* 0x000e620000002600 */
[----:B------:R-:W-:Y:S02]  /*0030*/  HFMA2 R10, -RZ, RZ, 0, 0 ;  /* 0x00000000ff0a7431 */ /* 0x000fe400000001ff */
[----:B------:R-:W-:Y:S01]  /*0040*/  IMAD.MOV.U32 R12, RZ, RZ, RZ ;  /* 0x000000ffff0c7224 */ /* 0x000fe200078e00ff */
[----:B------:R-:W2:Y:S04]  /*0050*/  S2R R17, SR_TID.X ;  /* 0x0000000000117919 */ /* 0x000ea80000002100 */
[----:B------:R-:W1:Y:S08]  /*0060*/  LDC R3, c[0x0][0x364] ;  /* 0x0000d900ff037b82 */ /* 0x000e700000000800 */
[----:B------:R-:W3:Y:S08]  /*0070*/  S2UR UR6, SR_CTAID.X ;  /* 0x00000000000679c3 */ /* 0x000ef00000002500 */
[----:B------:R-:W4:Y:S01]  /*0080*/  LDC.64 R4, c[0x0][0x388] ;  /* 0x0000e200ff047b82 */ /* 0x000f220000000a00 */
[----:B0-----:R-:W-:Y:S01]  /*0090*/  ISETP.GT.U32.AND P0, PT, R6, 0x3, PT ;  /* 0x000000030600780c */ /* 0x001fe20003f04070 */
[----:B-1----:R-:W-:Y:S01]  /*00a0*/  IMAD R0, R3, UR4, R6 ;  /* 0x0000000403007c24 */ /* 0x002fe2000f8e0206 */
[----:B------:R-:W0:Y:S04]  /*00b0*/  LDCU.64 UR4, c[0x0][0x358] ;  /* 0x00006b00ff0477ac */ /* 0x000e280008000a00 */
[----:B--2---:R-:W-:-:S04]  /*00c0*/  VIMNMX.U32 R2, PT, PT, R0, R17, !PT ;  /* 0x0000001100027248 */ /* 0x004fc80007fe0000 */
[----:B------:R-:W-:Y:S02]  /*00d0*/  ISETP.GT.U32.AND P1, PT, R2, 0x3, PT ;  /* 0x000000030200780c */ /* 0x000fe40003f24070 */
[----:B------:R-:W3:Y:S11]  /*00e0*/  LDC R2, c[0x0][0x360] ;  /* 0x0000d800ff027b82 */ /* 0x000ef60000000800 */
[----:B------:R-:W1:Y:S01]  /*00f0*/  @!P1 LDC.64 R8, c[0x0][0x380] ;  /* 0x0000e000ff089b82 */ /* 0x000e620000000a00 */
[----:B------:R-:W-:-:S02]  /*0100*/  @!P1 IMAD R3, R0, 0x4, R17 ;  /* 0x0000000400039824 */ /* 0x000fc400078e0211 */
[----:B---3--:R-:W-:-:S04]  /*0110*/  IMAD R7, R2, UR6, R17 ;  /* 0x0000000602077c24 */ /* 0x008fc8000f8e0211 */
[----:B------:R-:W-:Y:S01]  /*0120*/  IMAD R11, R6, 0x4, R7 ;  /* 0x00000004060b7824 */ /* 0x000fe200078e0207 */
[----:B------:R-:W-:-:S03]  /*0130*/  ISETP.GT.OR P0, PT, R7, 0x3, P0 ;  /* 0x000000030700780c */ /* 0x000fc60000704670 */
[----:B----4-:R-:W-:-:S04]  /*0140*/  IMAD.WIDE R4, R11, 0x4, R4 ;  /* 0x000000040b047825 */ /* 0x010fc800078e0204 */
[----:B-1----:R-:W-:-:S05]  /*0150*/  @!P1 IMAD.WIDE.U32 R8, R3, 0x4, R8 ;  /* 0x0000000403089825 */ /* 0x002fca00078e0008 */
[----:B0-----:R0:W2:Y:S04]  /*0160*/  @!P1 LDG.E R10, desc[UR4][R8.64] ;  /* 0x00000004080a9981 */ /* 0x0010a8000c1e1900 */
[----:B------:R-:W3:Y:S01]  /*0170*/  @!P0 LDG.E R12, desc[UR4][R4.64] ;  /* 0x00000004040c8981 */ /* 0x000ee2000c1e1900 */
[----:B------:R-:W-:Y:S02]  /*0180*/  ISETP.GT.U32.AND P0, PT, R0, 0x3, PT ;  /* 0x000000030000780c */ /* 0x000fe40003f04070 */
[----:B------:R-:W-:Y:S01]  /*0190*/  MOV R11, 0x400 ;  /* 0x00000400000b7802 */ /* 0x000fe20000000f00 */
[----:B------:R-:W1:Y:S01]  /*01a0*/  S2R R14, SR_CgaCtaId ;  /* 0x00000000000e7919 */ /* 0x000e620000008800 */
[----:B------:R-:W-:Y:S02]  /*01b0*/  ISETP.GT.U32.OR P0, PT, R17, 0x1, P0 ;  /* 0x000000011100780c */ /* 0x000fe40000704470 */
[----:B------:R-:W-:-:S02]  /*01c0*/  IADD3 R13, PT, PT, R11, 0x10, RZ ;  /* 0x000000100b0d7810 */ /* 0x000fc40007ffe0ff */
[----:B------:R-:W-:-:S04]  /*01d0*/  ISETP.GT.U32.AND P1, PT, R6, 0x1, PT ;  /* 0x000000010600780c */ /* 0x000fc80003f24070 */
[----:B------:R-:W-:-:S05]  /*01e0*/  ISETP.GT.OR P1, PT, R7, 0x3, P1 ;  /* 0x000000030700780c */ /* 0x000fca0000f24670 */
[----:B0-----:R-:W-:Y:S01]  /*01f0*/  @!P0 LEA R9, R0, R17, 0x2 ;  /* 0x0000001100098211 */ /* 0x001fe200078e10ff */
[----:B------:R-:W0:Y:S01]  /*0200*/  @!P0 LDC.64 R2, c[0x0][0x380] ;  /* 0x0000e000ff028b82 */ /* 0x000e220000000a00 */
[C---:B-1----:R-:W-:Y:S02]  /*0210*/  LEA R11, R14.reuse, R11, 0x18 ;  /* 0x0000000b0e0b7211 */ /* 0x042fe400078ec0ff */
[----:B------:R-:W-:Y:S02]  /*0220*/  LEA R13, R14, R13, 0x18 ;  /* 0x0000000d0e0d7211 */ /* 0x000fe400078ec0ff */
[----:B------:R-:W-:Y:S01]  /*0230*/  MOV R14, RZ ;  /* 0x000000ff000e7202 */ /* 0x000fe20000000f00 */
[----:B------:R-:W-:Y:S02]  /*0240*/  IMAD R11, R6, 0x8, R11 ;  /* 0x00000008060b7824 */ /* 0x000fe400078e020b */
[C---:B------:R-:W-:Y:S02]  /*0250*/  IMAD R15, R17.reuse, 0xc, R13 ;  /* 0x0000000c110f7824 */ /* 0x040fe400078e020d */
[----:B------:R-:W-:-:S02]  /*0260*/  IMAD R13, R17, 0x4, R11 ;  /* 0x00000004110d7824 */ /* 0x000fc400078e020b */
[----:B0-----:R-:W-:Y:S01]  /*0270*/  @!P0 IMAD.WIDE.U32 R8, R9, 0x4, R2 ;  /* 0x0000000409088825 */ /* 0x001fe200078e0002 */
[----:B------:R-:W-:-:S03]  /*0280*/  LEA R17, R6, R15, 0x2 ;  /* 0x0000000f06117211 */ /* 0x000fc600078e10ff */
[----:B------:R-:W-:Y:S01]  /*0290*/  IMAD.MOV.U32 R6, RZ, RZ, RZ ;  /* 0x000000ffff067224 */ /* 0x000fe200078e00ff */
[----:B--2---:R0:W-:Y:S04]  /*02a0*/  STS [R13], R10 ;  /* 0x0000000a0d007388 */ /* 0x0041e80000000800 */
[----:B---3--:R0:W-:Y:S01]  /*02b0*/  STS [R17], R12 ;  /* 0x0000000c11007388 */ /* 0x0081e20000000800 */
[----:B------:R-:W-:Y:S06]  /*02c0*/  BAR.SYNC.DEFER_BLOCKING 0x0 ;  /* 0x0000000000007b1d */ /* 0x000fec0000010000 */
[----:B------:R-:W2:Y:S04]  /*02d0*/  @!P0 LDG.E R6, desc[UR4][R8.64+0x8] ;  /* 0x0000080408068981 */ /* 0x000ea8000c1e1900 */
[----:B------:R-:W3:Y:S01]  /*02e0*/  @!P1 LDG.E R14, desc[UR4][R4.64+0x20] ;  /* 0x00002004040e9981 */ /* 0x000ee2000c1e1900 */
[----:B------:R-:W-:-:S03]  /*02f0*/  ISETP.GT.AND P0, PT, R7, 0x3, PT ;  /* 0x000000030700780c */ /* 0x000fc60003f04270 */
[----:B------:R0:W1:Y:S01]  /*0300*/  LDS R19, [R15] ;  /* 0x000000000f137984 */ /* 0x0000620000000800 */
[----:B------:R-:W-:-:S03]  /*0310*/  ISETP.GT.U32.OR P0, PT, R0, 0x3, P0 ;  /* 0x000000030000780c */ /* 0x000fc60000704470 */
[----:B------:R0:W4:Y:S04]  /*0320*/  LDS.64 R2, [R11] ;  /* 0x000000000b027984 */ /* 0x0001280000000a00 */
[----:B------:R0:W0:Y:S04]  /*0330*/  LDS R21, [R15+0x4] ;  /* 0x000004000f157984 */ /* 0x0000280000000800 */
[----:B--2---:R2:W-:Y:S04]  /*0340*/  STS [R13], R6 ;  /* 0x000000060d007388 */ /* 0x0045e80000000800 */
[----:B---3--:R2:W-:Y:S01]  /*0350*/  STS [R17], R14 ;  /* 0x0000000e11007388 */ /* 0x0085e20000000800 */
[----:B------:R-:W-:Y:S06]  /*0360*/  BAR.SYNC.DEFER_BLOCKING 0x0 ;  /* 0x0000000000007b1d */ /* 0x000fec0000010000 */
[----:B------:R2:W3:Y:S04]  /*0370*/  LDS R10, [R15] ;  /* 0x000000000f0a7984 */ /* 0x0004e80000000800 */
[----:B------:R2:W0:Y:S04]  /*0380*/  LDS.64 R22, [R11] ;  /* 0x000000000b167984 */ /* 0x0004280000000a00 */
[----:B------:R2:W0:Y:S01]  /*0390*/  LDS R9, [R15+0x4] ;  /* 0x000004000f097984 */ /* 0x0004220000000800 */
[----:B-1--4-:R-:W-:Y:S05]  /*03a0*/  @P0 EXIT ;  /* 0x000000000000094d */ /* 0x012fea0003800000 */
[----:B------:R-:W1:Y:S01]  /*03b0*/  LDC.64 R4, c[0x0][0x390] ;  /* 0x0000e400ff047b82 */ /* 0x000e620000000a00 */
[----:B------:R-:W-:Y:S01]  /*03c0*/  FFMA R2, R2, R19, RZ ;  /* 0x0000001302027223 */ /* 0x000fe200000000ff */
[----:B------:R-:W-:-:S03]  /*03d0*/  IMAD R7, R0, 0x4, R7 ;  /* 0x0000000400077824 */ /* 0x000fc600078e0207 */
[----:B0-----:R-:W-:-:S04]  /*03e0*/  FFMA R3, R21, R3, R2 ;  /* 0x0000000315037223 */ /* 0x001fc80000000002 */
[----:B---3--:R-:W-:-:S04]  /*03f0*/  FFMA R10, R22, R10, R3 ;  /* 0x0000000a160a7223 */ /* 0x008fc80000000003 */
[----:B------:R-:W-:Y:S01]  /*0400*/  FFMA R9, R9, R23, R10 ;  /* 0x0000001709097223 */ /* 0x000fe2000000000a */
[----:B-1----:R-:W-:-:S05]  /*0410*/  IMAD.WIDE R2, R7, 0x4, R4 ;  /* 0x0000000407027825 */ /* 0x002fca00078e0204 */
[----:B------:R-:W-:Y:S01]  /*0420*/  STG.E desc[UR4][R2.64], R9 ;  /* 0x0000000902007986 */ /* 0x000fe2000c101904 */
[----:B------:R-:W-:Y:S05]  /*0430*/  EXIT ;  /* 0x000000000000794d */ /* 0x000fea0003800000 */
.L_x_0:
[----:B------:R-:W-:-:S00]  /*0440*/  BRA `(.L_x_0) ;  /* 0xfffffffc00fc7947 */ /* 0x000fc0000383ffff */
[----:B------:R-:W-:-:S00]  /*0450*/  NOP ;  /* 0x0000000000007918 */ /* 0x000fc00000000000 */
        /* <DEDUP_REMOVED lines=10> */
.L_x_1:


//--------------------- .nv.shared._Z7matMulCPfS_S_ --------------------------
	.section	.nv.shared._Z7matMulCPfS_S_,"aw",@nobits
	.sectionflags	@""
	.align	4
.nv.shared._Z7matMulCPfS_S_:
	.zero		1064


//--------------------- .nv.shared.reserved.0     --------------------------
	.section	.nv.shared.reserved.0,"aw",@nobits
	.weak		__nv_reservedSMEM_offset_0_alias
	.size		__nv_reservedSMEM_offset_0_alias, 0, 64
	.other		__nv_reservedSMEM_offset_0_alias,@"STO_CUDA_RESERVED_SHARED STV_DEFAULT"
__nv_reservedSMEM_offset_0_alias:
	.zero		0
	.zero		64


//--------------------- .nv.constant0._Z7matMulCPfS_S_ --------------------------
	.section	.nv.constant0._Z7matMulCPfS_S_,"a",@progbits
	.sectionflags	@""
	.align	4
.nv.constant0._Z7matMulCPfS_S_:
	.zero		920


//--------------------- SYMBOLS --------------------------

	.type		.nv.reservedSmem.offset0,@object
	.size		.nv.reservedSmem.offset0,0x4
	.type		.nv.reservedSmem.cap,@object
	.size		.nv.reservedSmem.cap,0x4
